//
// Generated by NVIDIA NVVM Compiler
//
// Compiler Build ID: CL-36424714
// Cuda compilation tools, release 13.0, V13.0.88
// Based on NVVM 20.0.0
//

.version 9.0
.target sm_100
.address_size 64

	// .globl	_Z9transposePfS_i

.visible .entry _Z9transposePfS_i(
	.param .u64 .ptr .align 1 _Z9transposePfS_i_param_0,
	.param .u64 .ptr .align 1 _Z9transposePfS_i_param_1,
	.param .u32 _Z9transposePfS_i_param_2
)
{
	.reg .b32 	%r<12>;
	.reg .b32 	%f<2>;
	.reg .b64 	%rd<9>;

	ld.param.u64 	%rd1, [_Z9transposePfS_i_param_0];
	ld.param.u64 	%rd2, [_Z9transposePfS_i_param_1];
	ld.param.u32 	%r1, [_Z9transposePfS_i_param_2];
	cvta.to.global.u64 	%rd3, %rd1;
	cvta.to.global.u64 	%rd4, %rd2;
	mov.u32 	%r2, %ctaid.x;
	mov.u32 	%r3, %ntid.x;
	mov.u32 	%r4, %ctaid.y;
	mov.u32 	%r5, %ntid.y;
	mov.u32 	%r6, %tid.x;
	mov.u32 	%r7, %tid.y;
	mad.lo.s32 	%r8, %r4, %r5, %r7;
	mad.lo.s32 	%r9, %r2, %r3, %r6;
	mad.lo.s32 	%r10, %r1, %r8, %r9;
	mul.wide.s32 	%rd5, %r10, 4;
	add.s64 	%rd6, %rd4, %rd5;
	ld.global.f32 	%f1, [%rd6];
	mad.lo.s32 	%r11, %r1, %r9, %r8;
	mul.wide.s32 	%rd7, %r11, 4;
	add.s64 	%rd8, %rd3, %rd7;
	st.global.f32 	[%rd8], %f1;
	ret;

}


// ===== COMPILED SASS (sm_100) =====

	.target	sm_100

	.elftype	@"ET_EXEC"


//--------------------- .note.nv.tkinfo           --------------------------
	.section	.note.nv.tkinfo,"",@"SHT_NOTE"
	.sectionflags	@"SHF_NOTE_NV_TKINFO"
	.tkinfo
        /*0018*/ 	.word	0x00000002
        /*0030*/ 	.string	""
        /*0030*/ 	.string	"ptxas"
        /*0030*/ 	.string	"Cuda compilation tools, release 13.0, V13.0.88"
        /*0030*/ 	.string	"Build cuda_13.0.r13.0/compiler.36424714_0"
        /*0030*/ 	.string	"-arch sm_100 -m 64 "



//--------------------- .note.nv.cuinfo           --------------------------
	.section	.note.nv.cuinfo,"",@"SHT_NOTE"
	.sectionflags	@"SHF_NOTE_NV_CUINFO"
        /*0018*/ 	.short	0x0002
        /*001a*/ 	.short	0x0064
        /*001c*/ 	.short	0x0082
	.zero		2


//--------------------- .nv.info                  --------------------------
	.section	.nv.info,"",@"SHT_CUDA_INFO"
	.align	4


	//----- nvinfo : EIATTR_REGCOUNT
	.align		4
        /*0000*/ 	.byte	0x04, 0x2f
        /*0002*/ 	.short	(.L_1 - .L_0)
	.align		4
.L_0:
        /*0004*/ 	.word	index@(_Z9transposePfS_i)
        /*0008*/ 	.word	0x0000000a


	//----- nvinfo : EIATTR_FRAME_SIZE
	.align		4
.L_1:
        /*000c*/ 	.byte	0x04, 0x11
        /*000e*/ 	.short	(.L_3 - .L_2)
	.align		4
.L_2:
        /*0010*/ 	.word	index@(_Z9transposePfS_i)
        /*0014*/ 	.word	0x00000000


	//----- nvinfo : EIATTR_MIN_STACK_SIZE
	.align		4
.L_3:
        /*0018*/ 	.byte	0x04, 0x12
        /*001a*/ 	.short	(.L_5 - .L_4)
	.align		4
.L_4:
        /*001c*/ 	.word	index@(_Z9transposePfS_i)
        /*0020*/ 	.word	0x00000000
.L_5:


//--------------------- .nv.compat                --------------------------
	.section	.nv.compat,"",@"SHT_CUDA_COMPAT_INFO"
	.align	4
        /*0000*/ 	.byte	0x02, 0x09, 0x00, 0x00, 0x02, 0x02, 0x01, 0x00, 0x02, 0x05, 0x05, 0x00, 0x03, 0x07, 0x01, 0x01
        /*0010*/ 	.byte	0x02, 0x03, 0x00, 0x00, 0x02, 0x06, 0x01, 0x00, 0x04, 0x0b, 0x08, 0x00, 0x09, 0x00, 0x00, 0x00
        /*0020*/ 	.byte	0x00, 0x00, 0x00, 0x00


//--------------------- .nv.info._Z9transposePfS_i --------------------------
	.section	.nv.info._Z9transposePfS_i,"",@"SHT_CUDA_INFO"
	.sectionflags	@""
	.align	4


	//----- nvinfo : EIATTR_CUDA_API_VERSION
	.align		4
        /*0000*/ 	.byte	0x04, 0x37
        /*0002*/ 	.short	(.L_7 - .L_6)
.L_6:
        /*0004*/ 	.word	0x00000082


	//----- nvinfo : EIATTR_KPARAM_INFO
	.align		4
.L_7:
        /*0008*/ 	.byte	0x04, 0x17
        /*000a*/ 	.short	(.L_9 - .L_8)
.L_8:
        /*000c*/ 	.word	0x00000000
        /*0010*/ 	.short	0x0002
        /*0012*/ 	.short	0x0010
        /*0014*/ 	.byte	0x00, 0xf0, 0x11, 0x00


	//----- nvinfo : EIATTR_KPARAM_INFO
	.align		4
.L_9:
        /*0018*/ 	.byte	0x04, 0x17
        /*001a*/ 	.short	(.L_11 - .L_10)
.L_10:
        /*001c*/ 	.word	0x00000000
        /*0020*/ 	.short	0x0001
        /*0022*/ 	.short	0x0008
        /*0024*/ 	.byte	0x00, 0xf5, 0x21, 0x00


	//----- nvinfo : EIATTR_KPARAM_INFO
	.align		4
.L_11:
        /*0028*/ 	.byte	0x04, 0x17
        /*002a*/ 	.short	(.L_13 - .L_12)
.L_12:
        /*002c*/ 	.word	0x00000000
        /*0030*/ 	.short	0x0000
        /*0032*/ 	.short	0x0000
        /*0034*/ 	.byte	0x00, 0xf5, 0x21, 0x00


	//----- nvinfo : EIATTR_SPARSE_MMA_MASK
	.align		4
.L_13:
        /*0038*/ 	.byte	0x03, 0x50
        /*003a*/ 	.short	0x0000


	//----- nvinfo : EIATTR_MAXREG_COUNT
	.align		4
        /*003c*/ 	.byte	0x03, 0x1b
        /*003e*/ 	.short	0x00ff


	//----- nvinfo : EIATTR_MERCURY_ISA_VERSION
	.align		4
        /*0040*/ 	.byte	0x03, 0x5f
        /*0042*/ 	.short	0x0101


	//----- nvinfo : EIATTR_VRC_CTA_INIT_COUNT
	.align		4
        /*0044*/ 	.byte	0x02, 0x4a
	.zero		1
	.zero		1


	//----- nvinfo : EIATTR_EXIT_INSTR_OFFSETS
	.align		4
        /*0048*/ 	.byte	0x04, 0x1c
        /*004a*/ 	.short	(.L_15 - .L_14)


	//   ....[0]....
.L_14:
        /*004c*/ 	.word	0x00000130


	//----- nvinfo : EIATTR_CBANK_PARAM_SIZE
	.align		4
.L_15:
        /*0050*/ 	.byte	0x03, 0x19
        /*0052*/ 	.short	0x0014


	//----- nvinfo : EIATTR_PARAM_CBANK
	.align		4
        /*0054*/ 	.byte	0x04, 0x0a
        /*0056*/ 	.short	(.L_17 - .L_16)
	.align		4
.L_16:
        /*0058*/ 	.word	index@(.nv.constant0._Z9transposePfS_i)
        /*005c*/ 	.short	0x0380
        /*005e*/ 	.short	0x0014


	//----- nvinfo : EIATTR_SW_WAR
	.align		4
.L_17:
        /*0060*/ 	.byte	0x04, 0x36
        /*0062*/ 	.short	(.L_19 - .L_18)
.L_18:
        /*0064*/ 	.word	0x00000008
.L_19:


//--------------------- .nv.callgraph             --------------------------
	.section	.nv.callgraph,"",@"SHT_CUDA_CALLGRAPH"
	.align	4
	.sectionentsize	8
	.align		4
        /*0000*/ 	.word	0x00000000
	.align		4
        /*0004*/ 	.word	0xffffffff
	.align		4
        /*0008*/ 	.word	0x00000000
	.align		4
        /*000c*/ 	.word	0xfffffffe
	.align		4
        /*0010*/ 	.word	0x00000000
	.align		4
        /*0014*/ 	.word	0xfffffffd
	.align		4
        /*0018*/ 	.word	0x00000000
	.align		4
        /*001c*/ 	.word	0xfffffffc


//--------------------- .text._Z9transposePfS_i   --------------------------
	.section	.text._Z9transposePfS_i,"ax",@progbits
	.align	128
        .global         _Z9transposePfS_i
        .type           _Z9transposePfS_i,@function
        .size           _Z9transposePfS_i,(.L_x_1 - _Z9transposePfS_i)
        .other          _Z9transposePfS_i,@"STO_CUDA_ENTRY STV_DEFAULT"
_Z9transposePfS_i:
.text._Z9transposePfS_i:
[----:B------:R-:W-:Y:S01]  /*0000*/  LDC R1, c[0x0][0x37c] ;  /* 0x0000df00ff017b82 */ /* 0x000fe20000000800 */
[----:B------:R-:W0:Y:S07]  /*0010*/  S2R R4, SR_TID.X ;  /* 0x0000000000047919 */ /* 0x000e2e0000002100 */
[----:B------:R-:W0:Y:S01]  /*0020*/  LDC R7, c[0x0][0x360] ;  /* 0x0000d800ff077b82 */ /* 0x000e220000000800 */
[----:B------:R-:W1:Y:S01]  /*0030*/  LDCU UR8, c[0x0][0x390] ;  /* 0x00007200ff0877ac */ /* 0x000e620008000800 */
[----:B------:R-:W2:Y:S01]  /*0040*/  S2R R5, SR_TID.Y ;  /* 0x0000000000057919 */ /* 0x000ea20000002200 */
[----:B------:R-:W3:Y:S05]  /*0050*/  LDCU.64 UR4, c[0x0][0x358] ;  /* 0x00006b00ff0477ac */ /* 0x000eea0008000a00 */
[----:B------:R-:W0:Y:S08]  /*0060*/  S2UR UR6, SR_CTAID.X ;  /* 0x00000000000679c3 */ /* 0x000e300000002500 */
[----:B------:R-:W2:Y:S08]  /*0070*/  S2UR UR7, SR_CTAID.Y ;  /* 0x00000000000779c3 */ /* 0x000eb00000002600 */
[----:B------:R-:W2:Y:S08]  /*0080*/  LDC R0, c[0x0][0x364] ;  /* 0x0000d900ff007b82 */ /* 0x000eb00000000800 */
[----:B------:R-:W4:Y:S01]  /*0090*/  LDC.64 R2, c[0x0][0x388] ;  /* 0x0000e200ff027b82 */ /* 0x000f220000000a00 */
[----:B0-----:R-:W-:-:S02]  /*00a0*/  IMAD R7, R7, UR6, R4 ;  /* 0x0000000607077c24 */ /* 0x001fc4000f8e0204 */
[----:B--2---:R-:W-:-:S04]  /*00b0*/  IMAD R0, R0, UR7, R5 ;  /* 0x0000000700007c24 */ /* 0x004fc8000f8e0205 */
[----:B-1----:R-:W-:-:S04]  /*00c0*/  IMAD R5, R0, UR8, R7 ;  /* 0x0000000800057c24 */ /* 0x002fc8000f8e0207 */
[----:B----4-:R-:W-:Y:S02]  /*00d0*/  IMAD.WIDE R2, R5, 0x4, R2 ;  /* 0x0000000405027825 */ /* 0x010fe400078e0202 */
[----:B------:R-:W0:Y:S04]  /*00e0*/  LDC.64 R4, c[0x0][0x380] ;  /* 0x0000e000ff047b82 */ /* 0x000e280000000a00 */
[----:B---3--:R-:W2:Y:S01]  /*00f0*/  LDG.E R3, desc[UR4][R2.64] ;  /* 0x0000000402037981 */ /* 0x008ea2000c1e1900 */
[----:B------:R-:W-:-:S04]  /*0100*/  IMAD R7, R7, UR8, R0 ;  /* 0x0000000807077c24 */ /* 0x000fc8000f8e0200 */
[----:B0-----:R-:W-:-:S05]  /*0110*/  IMAD.WIDE R4, R7, 0x4, R4 ;  /* 0x0000000407047825 */ /* 0x001fca00078e0204 */
[----:B--2---:R-:W-:Y:S01]  /*0120*/  STG.E desc[UR4][R4.64], R3 ;  /* 0x0000000304007986 */ /* 0x004fe2000c101904 */
[----:B------:R-:W-:Y:S05]  /*0130*/  EXIT ;  /* 0x000000000000794d */ /* 0x000fea0003800000 */
.L_x_0:
[----:B------:R-:W-:-:S00]  /*0140*/  BRA `(.L_x_0) ;  /* 0xfffffffc00fc7947 */ /* 0x000fc0000383ffff */
[----:B------:R-:W-:-:S00]  /*0150*/  NOP ;  /* 0x0000000000007918 */ /* 0x000fc00000000000 */
        /* <DEDUP_REMOVED lines=10> */
.L_x_1:


//--------------------- .nv.shared.reserved.0     --------------------------
	.section	.nv.shared.reserved.0,"aw",@nobits
	.weak		__nv_reservedSMEM_offset_0_alias
	.size		__nv_reservedSMEM_offset_0_alias, 0, 64
	.other		__nv_reservedSMEM_offset_0_alias,@"STO_CUDA_RESERVED_SHARED STV_DEFAULT"
__nv_reservedSMEM_offset_0_alias:
	.zero		0
	.zero		64


//--------------------- .nv.constant0._Z9transposePfS_i --------------------------
	.section	.nv.constant0._Z9transposePfS_i,"a",@progbits
	.sectionflags	@""
	.align	4
.nv.constant0._Z9transposePfS_i:
	.zero		916


//--------------------- SYMBOLS --------------------------

	.type		.nv.reservedSmem.offset0,@object
	.size		.nv.reservedSmem.offset0,0x4
